//
// Generated by NVIDIA NVVM Compiler
//
// Compiler Build ID: CL-36424714
// Cuda compilation tools, release 13.0, V13.0.88
// Based on NVVM 20.0.0
//

.version 9.0
.target sm_100
.address_size 64

	// .globl	_Z15matrixMulKernelPfS_S_i
// _ZZ15matrixMulKernelPfS_S_iE3Mds has been demoted
// _ZZ15matrixMulKernelPfS_S_iE3Nds has been demoted

.visible .entry _Z15matrixMulKernelPfS_S_i(
	.param .u64 .ptr .align 1 _Z15matrixMulKernelPfS_S_i_param_0,
	.param .u64 .ptr .align 1 _Z15matrixMulKernelPfS_S_i_param_1,
	.param .u64 .ptr .align 1 _Z15matrixMulKernelPfS_S_i_param_2,
	.param .u32 _Z15matrixMulKernelPfS_S_i_param_3
)
{
	.reg .pred 	%p<10>;
	.reg .b32 	%r<119>;
	.reg .b32 	%f<143>;
	.reg .b64 	%rd<48>;
	// demoted variable
	.shared .align 4 .b8 _ZZ15matrixMulKernelPfS_S_iE3Mds[16];
	// demoted variable
	.shared .align 4 .b8 _ZZ15matrixMulKernelPfS_S_iE3Nds[16];
	ld.param.u64 	%rd4, [_Z15matrixMulKernelPfS_S_i_param_0];
	ld.param.u64 	%rd5, [_Z15matrixMulKernelPfS_S_i_param_1];
	ld.param.u32 	%r49, [_Z15matrixMulKernelPfS_S_i_param_3];
	cvta.to.global.u64 	%rd1, %rd5;
	cvta.to.global.u64 	%rd2, %rd4;
	mov.u32 	%r50, %ctaid.x;
	mov.u32 	%r51, %ctaid.y;
	mov.u32 	%r1, %tid.x;
	mov.u32 	%r2, %tid.y;
	shl.b32 	%r52, %r51, 1;
	add.s32 	%r3, %r52, %r2;
	shl.b32 	%r4, %r50, 1;
	add.s32 	%r5, %r4, %r1;
	shr.u32 	%r53, %r49, 31;
	add.s32 	%r54, %r49, %r53;
	shr.s32 	%r6, %r54, 1;
	setp.lt.s32 	%p1, %r49, 2;
	mov.f32 	%f142, 0f00000000;
	@%p1 bra 	$L__BB0_12;
	mad.lo.s32 	%r7, %r49, %r3, %r1;
	shl.b32 	%r56, %r2, 3;
	mov.u32 	%r57, _ZZ15matrixMulKernelPfS_S_iE3Mds;
	add.s32 	%r8, %r57, %r56;
	shl.b32 	%r58, %r1, 2;
	add.s32 	%r9, %r8, %r58;
	mov.u32 	%r59, _ZZ15matrixMulKernelPfS_S_iE3Nds;
	add.s32 	%r11, %r59, %r58;
	add.s32 	%r10, %r11, %r56;
	add.s32 	%r60, %r6, -1;
	setp.lt.u32 	%p2, %r60, 7;
	mov.f32 	%f142, 0f00000000;
	mov.b32 	%r117, 0;
	@%p2 bra 	$L__BB0_4;
	and.b32  	%r61, %r6, 1073741816;
	neg.s32 	%r115, %r61;
	add.s32 	%r62, %r2, 14;
	mad.lo.s32 	%r63, %r49, %r62, %r1;
	add.s32 	%r113, %r63, %r4;
	add.s32 	%r64, %r2, 12;
	mad.lo.s32 	%r65, %r49, %r64, %r1;
	add.s32 	%r112, %r65, %r4;
	add.s32 	%r66, %r2, 10;
	mad.lo.s32 	%r67, %r49, %r66, %r1;
	add.s32 	%r111, %r67, %r4;
	add.s32 	%r68, %r2, 8;
	mad.lo.s32 	%r69, %r49, %r68, %r1;
	add.s32 	%r110, %r69, %r4;
	add.s32 	%r70, %r2, 6;
	mad.lo.s32 	%r71, %r49, %r70, %r1;
	add.s32 	%r109, %r71, %r4;
	add.s32 	%r72, %r2, 4;
	mad.lo.s32 	%r73, %r49, %r72, %r1;
	add.s32 	%r108, %r73, %r4;
	add.s32 	%r74, %r2, 2;
	mad.lo.s32 	%r75, %r49, %r74, %r1;
	add.s32 	%r107, %r75, %r4;
	mad.lo.s32 	%r76, %r2, %r49, %r1;
	add.s32 	%r106, %r76, %r4;
	mov.f32 	%f142, 0f00000000;
	mov.u32 	%r114, %r7;
$L__BB0_3:
	.pragma "nounroll";
	and.b32  	%r117, %r6, 1073741816;
	mul.wide.s32 	%rd6, %r114, 4;
	add.s64 	%rd7, %rd2, %rd6;
	ld.global.f32 	%f17, [%rd7];
	st.shared.f32 	[%r9], %f17;
	mul.wide.u32 	%rd8, %r106, 4;
	add.s64 	%rd9, %rd1, %rd8;
	ld.global.f32 	%f18, [%rd9];
	st.shared.f32 	[%r10], %f18;
	bar.sync 	0;
	ld.shared.f32 	%f19, [%r8];
	ld.shared.f32 	%f20, [%r11];
	fma.rn.f32 	%f21, %f19, %f20, %f142;
	ld.shared.f32 	%f22, [%r8+4];
	ld.shared.f32 	%f23, [%r11+8];
	fma.rn.f32 	%f24, %f22, %f23, %f21;
	bar.sync 	0;
	ld.global.f32 	%f25, [%rd7+8];
	st.shared.f32 	[%r9], %f25;
	mul.wide.u32 	%rd10, %r107, 4;
	add.s64 	%rd11, %rd1, %rd10;
	ld.global.f32 	%f26, [%rd11];
	st.shared.f32 	[%r10], %f26;
	bar.sync 	0;
	ld.shared.f32 	%f27, [%r8];
	ld.shared.f32 	%f28, [%r11];
	fma.rn.f32 	%f29, %f27, %f28, %f24;
	ld.shared.f32 	%f30, [%r8+4];
	ld.shared.f32 	%f31, [%r11+8];
	fma.rn.f32 	%f32, %f30, %f31, %f29;
	bar.sync 	0;
	ld.global.f32 	%f33, [%rd7+16];
	st.shared.f32 	[%r9], %f33;
	mul.wide.u32 	%rd12, %r108, 4;
	add.s64 	%rd13, %rd1, %rd12;
	ld.global.f32 	%f34, [%rd13];
	st.shared.f32 	[%r10], %f34;
	bar.sync 	0;
	ld.shared.f32 	%f35, [%r8];
	ld.shared.f32 	%f36, [%r11];
	fma.rn.f32 	%f37, %f35, %f36, %f32;
	ld.shared.f32 	%f38, [%r8+4];
	ld.shared.f32 	%f39, [%r11+8];
	fma.rn.f32 	%f40, %f38, %f39, %f37;
	bar.sync 	0;
	ld.global.f32 	%f41, [%rd7+24];
	st.shared.f32 	[%r9], %f41;
	mul.wide.u32 	%rd14, %r109, 4;
	add.s64 	%rd15, %rd1, %rd14;
	ld.global.f32 	%f42, [%rd15];
	st.shared.f32 	[%r10], %f42;
	bar.sync 	0;
	ld.shared.f32 	%f43, [%r8];
	ld.shared.f32 	%f44, [%r11];
	fma.rn.f32 	%f45, %f43, %f44, %f40;
	ld.shared.f32 	%f46, [%r8+4];
	ld.shared.f32 	%f47, [%r11+8];
	fma.rn.f32 	%f48, %f46, %f47, %f45;
	bar.sync 	0;
	ld.global.f32 	%f49, [%rd7+32];
	st.shared.f32 	[%r9], %f49;
	mul.wide.u32 	%rd16, %r110, 4;
	add.s64 	%rd17, %rd1, %rd16;
	ld.global.f32 	%f50, [%rd17];
	st.shared.f32 	[%r10], %f50;
	bar.sync 	0;
	ld.shared.f32 	%f51, [%r8];
	ld.shared.f32 	%f52, [%r11];
	fma.rn.f32 	%f53, %f51, %f52, %f48;
	ld.shared.f32 	%f54, [%r8+4];
	ld.shared.f32 	%f55, [%r11+8];
	fma.rn.f32 	%f56, %f54, %f55, %f53;
	bar.sync 	0;
	ld.global.f32 	%f57, [%rd7+40];
	st.shared.f32 	[%r9], %f57;
	mul.wide.u32 	%rd18, %r111, 4;
	add.s64 	%rd19, %rd1, %rd18;
	ld.global.f32 	%f58, [%rd19];
	st.shared.f32 	[%r10], %f58;
	bar.sync 	0;
	ld.shared.f32 	%f59, [%r8];
	ld.shared.f32 	%f60, [%r11];
	fma.rn.f32 	%f61, %f59, %f60, %f56;
	ld.shared.f32 	%f62, [%r8+4];
	ld.shared.f32 	%f63, [%r11+8];
	fma.rn.f32 	%f64, %f62, %f63, %f61;
	bar.sync 	0;
	ld.global.f32 	%f65, [%rd7+48];
	st.shared.f32 	[%r9], %f65;
	mul.wide.u32 	%rd20, %r112, 4;
	add.s64 	%rd21, %rd1, %rd20;
	ld.global.f32 	%f66, [%rd21];
	st.shared.f32 	[%r10], %f66;
	bar.sync 	0;
	ld.shared.f32 	%f67, [%r8];
	ld.shared.f32 	%f68, [%r11];
	fma.rn.f32 	%f69, %f67, %f68, %f64;
	ld.shared.f32 	%f70, [%r8+4];
	ld.shared.f32 	%f71, [%r11+8];
	fma.rn.f32 	%f72, %f70, %f71, %f69;
	bar.sync 	0;
	ld.global.f32 	%f73, [%rd7+56];
	st.shared.f32 	[%r9], %f73;
	mul.wide.u32 	%rd22, %r113, 4;
	add.s64 	%rd23, %rd1, %rd22;
	ld.global.f32 	%f74, [%rd23];
	st.shared.f32 	[%r10], %f74;
	bar.sync 	0;
	ld.shared.f32 	%f75, [%r8];
	ld.shared.f32 	%f76, [%r11];
	fma.rn.f32 	%f77, %f75, %f76, %f72;
	ld.shared.f32 	%f78, [%r8+4];
	ld.shared.f32 	%f79, [%r11+8];
	fma.rn.f32 	%f142, %f78, %f79, %f77;
	bar.sync 	0;
	add.s32 	%r115, %r115, 8;
	add.s32 	%r114, %r114, 16;
	shl.b32 	%r77, %r49, 4;
	add.s32 	%r113, %r113, %r77;
	add.s32 	%r112, %r112, %r77;
	add.s32 	%r111, %r111, %r77;
	add.s32 	%r110, %r110, %r77;
	add.s32 	%r109, %r109, %r77;
	add.s32 	%r108, %r108, %r77;
	add.s32 	%r107, %r107, %r77;
	add.s32 	%r106, %r106, %r77;
	setp.ne.s32 	%p3, %r115, 0;
	@%p3 bra 	$L__BB0_3;
$L__BB0_4:
	and.b32  	%r43, %r6, 7;
	setp.eq.s32 	%p4, %r43, 0;
	@%p4 bra 	$L__BB0_12;
	and.b32  	%r44, %r6, 3;
	setp.lt.u32 	%p5, %r43, 4;
	@%p5 bra 	$L__BB0_7;
	shl.b32 	%r78, %r117, 1;
	add.s32 	%r79, %r7, %r78;
	mul.wide.s32 	%rd24, %r79, 4;
	add.s64 	%rd25, %rd2, %rd24;
	ld.global.f32 	%f81, [%rd25];
	st.shared.f32 	[%r9], %f81;
	add.s32 	%r80, %r78, %r2;
	mad.lo.s32 	%r81, %r80, %r49, %r5;
	mul.wide.u32 	%rd26, %r81, 4;
	add.s64 	%rd27, %rd1, %rd26;
	ld.global.f32 	%f82, [%rd27];
	st.shared.f32 	[%r10], %f82;
	bar.sync 	0;
	ld.shared.f32 	%f83, [%r8];
	ld.shared.f32 	%f84, [%r11];
	fma.rn.f32 	%f85, %f83, %f84, %f142;
	ld.shared.f32 	%f86, [%r8+4];
	ld.shared.f32 	%f87, [%r11+8];
	fma.rn.f32 	%f88, %f86, %f87, %f85;
	bar.sync 	0;
	ld.global.f32 	%f89, [%rd25+8];
	st.shared.f32 	[%r9], %f89;
	add.s32 	%r82, %r80, 2;
	mad.lo.s32 	%r83, %r82, %r49, %r5;
	mul.wide.u32 	%rd28, %r83, 4;
	add.s64 	%rd29, %rd1, %rd28;
	ld.global.f32 	%f90, [%rd29];
	st.shared.f32 	[%r10], %f90;
	bar.sync 	0;
	ld.shared.f32 	%f91, [%r8];
	ld.shared.f32 	%f92, [%r11];
	fma.rn.f32 	%f93, %f91, %f92, %f88;
	ld.shared.f32 	%f94, [%r8+4];
	ld.shared.f32 	%f95, [%r11+8];
	fma.rn.f32 	%f96, %f94, %f95, %f93;
	bar.sync 	0;
	ld.global.f32 	%f97, [%rd25+16];
	st.shared.f32 	[%r9], %f97;
	add.s32 	%r84, %r80, 4;
	mad.lo.s32 	%r85, %r84, %r49, %r5;
	mul.wide.u32 	%rd30, %r85, 4;
	add.s64 	%rd31, %rd1, %rd30;
	ld.global.f32 	%f98, [%rd31];
	st.shared.f32 	[%r10], %f98;
	bar.sync 	0;
	ld.shared.f32 	%f99, [%r8];
	ld.shared.f32 	%f100, [%r11];
	fma.rn.f32 	%f101, %f99, %f100, %f96;
	ld.shared.f32 	%f102, [%r8+4];
	ld.shared.f32 	%f103, [%r11+8];
	fma.rn.f32 	%f104, %f102, %f103, %f101;
	bar.sync 	0;
	ld.global.f32 	%f105, [%rd25+24];
	st.shared.f32 	[%r9], %f105;
	add.s32 	%r86, %r80, 6;
	mad.lo.s32 	%r87, %r86, %r49, %r5;
	mul.wide.u32 	%rd32, %r87, 4;
	add.s64 	%rd33, %rd1, %rd32;
	ld.global.f32 	%f106, [%rd33];
	st.shared.f32 	[%r10], %f106;
	bar.sync 	0;
	ld.shared.f32 	%f107, [%r8];
	ld.shared.f32 	%f108, [%r11];
	fma.rn.f32 	%f109, %f107, %f108, %f104;
	ld.shared.f32 	%f110, [%r8+4];
	ld.shared.f32 	%f111, [%r11+8];
	fma.rn.f32 	%f142, %f110, %f111, %f109;
	bar.sync 	0;
	sub.s32 	%r88, %r78, %r117;
	add.s32 	%r117, %r88, 4;
$L__BB0_7:
	setp.eq.s32 	%p6, %r44, 0;
	@%p6 bra 	$L__BB0_12;
	setp.eq.s32 	%p7, %r44, 1;
	@%p7 bra 	$L__BB0_10;
	shl.b32 	%r89, %r117, 1;
	add.s32 	%r90, %r7, %r89;
	mul.wide.s32 	%rd34, %r90, 4;
	add.s64 	%rd35, %rd2, %rd34;
	ld.global.f32 	%f113, [%rd35];
	st.shared.f32 	[%r9], %f113;
	add.s32 	%r91, %r89, %r2;
	mad.lo.s32 	%r92, %r91, %r49, %r5;
	mul.wide.u32 	%rd36, %r92, 4;
	add.s64 	%rd37, %rd1, %rd36;
	ld.global.f32 	%f114, [%rd37];
	st.shared.f32 	[%r10], %f114;
	bar.sync 	0;
	ld.shared.f32 	%f115, [%r8];
	ld.shared.f32 	%f116, [%r11];
	fma.rn.f32 	%f117, %f115, %f116, %f142;
	ld.shared.f32 	%f118, [%r8+4];
	ld.shared.f32 	%f119, [%r11+8];
	fma.rn.f32 	%f120, %f118, %f119, %f117;
	bar.sync 	0;
	ld.global.f32 	%f121, [%rd35+8];
	st.shared.f32 	[%r9], %f121;
	add.s32 	%r93, %r91, 2;
	mad.lo.s32 	%r94, %r93, %r49, %r5;
	mul.wide.u32 	%rd38, %r94, 4;
	add.s64 	%rd39, %rd1, %rd38;
	ld.global.f32 	%f122, [%rd39];
	st.shared.f32 	[%r10], %f122;
	bar.sync 	0;
	ld.shared.f32 	%f123, [%r8];
	ld.shared.f32 	%f124, [%r11];
	fma.rn.f32 	%f125, %f123, %f124, %f120;
	ld.shared.f32 	%f126, [%r8+4];
	ld.shared.f32 	%f127, [%r11+8];
	fma.rn.f32 	%f142, %f126, %f127, %f125;
	bar.sync 	0;
	sub.s32 	%r95, %r89, %r117;
	add.s32 	%r117, %r95, 2;
$L__BB0_10:
	and.b32  	%r96, %r6, 1;
	setp.eq.b32 	%p8, %r96, 1;
	not.pred 	%p9, %p8;
	@%p9 bra 	$L__BB0_12;
	shl.b32 	%r97, %r117, 1;
	add.s32 	%r98, %r7, %r97;
	mul.wide.s32 	%rd40, %r98, 4;
	add.s64 	%rd41, %rd2, %rd40;
	ld.global.f32 	%f128, [%rd41];
	st.shared.f32 	[%r9], %f128;
	add.s32 	%r99, %r97, %r2;
	mad.lo.s32 	%r100, %r99, %r49, %r5;
	mul.wide.u32 	%rd42, %r100, 4;
	add.s64 	%rd43, %rd1, %rd42;
	ld.global.f32 	%f129, [%rd43];
	st.shared.f32 	[%r10], %f129;
	bar.sync 	0;
	ld.shared.f32 	%f130, [%r8];
	ld.shared.f32 	%f131, [%r11];
	fma.rn.f32 	%f132, %f130, %f131, %f142;
	ld.shared.f32 	%f133, [%r8+4];
	ld.shared.f32 	%f134, [%r11+8];
	fma.rn.f32 	%f142, %f133, %f134, %f132;
	bar.sync 	0;
$L__BB0_12:
	ld.param.u64 	%rd47, [_Z15matrixMulKernelPfS_S_i_param_2];
	cvta.to.global.u64 	%rd44, %rd47;
	mad.lo.s32 	%r105, %r49, %r3, %r5;
	mul.wide.s32 	%rd45, %r105, 4;
	add.s64 	%rd46, %rd44, %rd45;
	st.global.f32 	[%rd46], %f142;
	ret;

}


// ===== COMPILED SASS (sm_100) =====

	.target	sm_100

	.elftype	@"ET_EXEC"


//--------------------- .note.nv.tkinfo           --------------------------
	.section	.note.nv.tkinfo,"",@"SHT_NOTE"
	.sectionflags	@"SHF_NOTE_NV_TKINFO"
	.tkinfo
        /*0018*/ 	.word	0x00000002
        /*0030*/ 	.string	""
        /*0030*/ 	.string	"ptxas"
        /*0030*/ 	.string	"Cuda compilation tools, release 13.0, V13.0.88"
        /*0030*/ 	.string	"Build cuda_13.0.r13.0/compiler.36424714_0"
        /*0030*/ 	.string	"-arch sm_100 -m 64 "



//--------------------- .note.nv.cuinfo           --------------------------
	.section	.note.nv.cuinfo,"",@"SHT_NOTE"
	.sectionflags	@"SHF_NOTE_NV_CUINFO"
        /*0018*/ 	.short	0x0002
        /*001a*/ 	.short	0x0064
        /*001c*/ 	.short	0x0082
	.zero		2


//--------------------- .nv.info                  --------------------------
	.section	.nv.info,"",@"SHT_CUDA_INFO"
	.align	4


	//----- nvinfo : EIATTR_REGCOUNT
	.align		4
        /*0000*/ 	.byte	0x04, 0x2f
        /*0002*/ 	.short	(.L_1 - .L_0)
	.align		4
.L_0:
        /*0004*/ 	.word	index@(_Z15matrixMulKernelPfS_S_i)
        /*0008*/ 	.word	0x00000028


	//----- nvinfo : EIATTR_FRAME_SIZE
	.align		4
.L_1:
        /*000c*/ 	.byte	0x04, 0x11
        /*000e*/ 	.short	(.L_3 - .L_2)
	.align		4
.L_2:
        /*0010*/ 	.word	index@(_Z15matrixMulKernelPfS_S_i)
        /*0014*/ 	.word	0x00000000


	//----- nvinfo : EIATTR_MIN_STACK_SIZE
	.align		4
.L_3:
        /*0018*/ 	.byte	0x04, 0x12
        /*001a*/ 	.short	(.L_5 - .L_4)
	.align		4
.L_4:
        /*001c*/ 	.word	index@(_Z15matrixMulKernelPfS_S_i)
        /*0020*/ 	.word	0x00000000
.L_5:


//--------------------- .nv.compat                --------------------------
	.section	.nv.compat,"",@"SHT_CUDA_COMPAT_INFO"
	.align	4
        /*0000*/ 	.byte	0x02, 0x09, 0x00, 0x00, 0x02, 0x02, 0x01, 0x00, 0x02, 0x05, 0x05, 0x00, 0x03, 0x07, 0x01, 0x01
        /*0010*/ 	.byte	0x02, 0x03, 0x00, 0x00, 0x02, 0x06, 0x01, 0x00, 0x04, 0x0b, 0x08, 0x00, 0x09, 0x00, 0x00, 0x00
        /*0020*/ 	.byte	0x00, 0x00, 0x00, 0x00


//--------------------- .nv.info._Z15matrixMulKernelPfS_S_i --------------------------
	.section	.nv.info._Z15matrixMulKernelPfS_S_i,"",@"SHT_CUDA_INFO"
	.sectionflags	@""
	.align	4


	//----- nvinfo : EIATTR_CUDA_API_VERSION
	.align		4
        /*0000*/ 	.byte	0x04, 0x37
        /*0002*/ 	.short	(.L_7 - .L_6)
.L_6:
        /*0004*/ 	.word	0x00000082


	//----- nvinfo : EIATTR_KPARAM_INFO
	.align		4
.L_7:
        /*0008*/ 	.byte	0x04, 0x17
        /*000a*/ 	.short	(.L_9 - .L_8)
.L_8:
        /*000c*/ 	.word	0x00000000
        /*0010*/ 	.short	0x0003
        /*0012*/ 	.short	0x0018
        /*0014*/ 	.byte	0x00, 0xf0, 0x11, 0x00


	//----- nvinfo : EIATTR_KPARAM_INFO
	.align		4
.L_9:
        /*0018*/ 	.byte	0x04, 0x17
        /*001a*/ 	.short	(.L_11 - .L_10)
.L_10:
        /*001c*/ 	.word	0x00000000
        /*0020*/ 	.short	0x0002
        /*0022*/ 	.short	0x0010
        /*0024*/ 	.byte	0x00, 0xf5, 0x21, 0x00


	//----- nvinfo : EIATTR_KPARAM_INFO
	.align		4
.L_11:
        /*0028*/ 	.byte	0x04, 0x17
        /*002a*/ 	.short	(.L_13 - .L_12)
.L_12:
        /*002c*/ 	.word	0x00000000
        /*0030*/ 	.short	0x0001
        /*0032*/ 	.short	0x0008
        /*0034*/ 	.byte	0x00, 0xf5, 0x21, 0x00


	//----- nvinfo : EIATTR_KPARAM_INFO
	.align		4
.L_13:
        /*0038*/ 	.byte	0x04, 0x17
        /*003a*/ 	.short	(.L_15 - .L_14)
.L_14:
        /*003c*/ 	.word	0x00000000
        /*0040*/ 	.short	0x0000
        /*0042*/ 	.short	0x0000
        /*0044*/ 	.byte	0x00, 0xf5, 0x21, 0x00


	//----- nvinfo : EIATTR_SPARSE_MMA_MASK
	.align		4
.L_15:
        /*0048*/ 	.byte	0x03, 0x50
        /*004a*/ 	.short	0x0000


	//----- nvinfo : EIATTR_MAXREG_COUNT
	.align		4
        /*004c*/ 	.byte	0x03, 0x1b
        /*004e*/ 	.short	0x00ff


	//----- nvinfo : EIATTR_NUM_BARRIERS
	.align		4
        /*0050*/ 	.byte	0x02, 0x4c
        /*0052*/ 	.byte	0x01
	.zero		1


	//----- nvinfo : EIATTR_MERCURY_ISA_VERSION
	.align		4
        /*0054*/ 	.byte	0x03, 0x5f
        /*0056*/ 	.short	0x0101


	//----- nvinfo : EIATTR_VRC_CTA_INIT_COUNT
	.align		4
        /*0058*/ 	.byte	0x02, 0x4a
	.zero		1
	.zero		1


	//----- nvinfo : EIATTR_EXIT_INSTR_OFFSETS
	.align		4
        /*005c*/ 	.byte	0x04, 0x1c
        /*005e*/ 	.short	(.L_17 - .L_16)


	//   ....[0]....
.L_16:
        /*0060*/ 	.word	0x000012a0


	//----- nvinfo : EIATTR_CBANK_PARAM_SIZE
	.align		4
.L_17:
        /*0064*/ 	.byte	0x03, 0x19
        /*0066*/ 	.short	0x001c


	//----- nvinfo : EIATTR_PARAM_CBANK
	.align		4
        /*0068*/ 	.byte	0x04, 0x0a
        /*006a*/ 	.short	(.L_19 - .L_18)
	.align		4
.L_18:
        /*006c*/ 	.word	index@(.nv.constant0._Z15matrixMulKernelPfS_S_i)
        /*0070*/ 	.short	0x0380
        /*0072*/ 	.short	0x001c


	//----- nvinfo : EIATTR_SW_WAR
	.align		4
.L_19:
        /*0074*/ 	.byte	0x04, 0x36
        /*0076*/ 	.short	(.L_21 - .L_20)
.L_20:
        /*0078*/ 	.word	0x00000008
.L_21:


//--------------------- .nv.callgraph             --------------------------
	.section	.nv.callgraph,"",@"SHT_CUDA_CALLGRAPH"
	.align	4
	.sectionentsize	8
	.align		4
        /*0000*/ 	.word	0x00000000
	.align		4
        /*0004*/ 	.word	0xffffffff
	.align		4
        /*0008*/ 	.word	0x00000000
	.align		4
        /*000c*/ 	.word	0xfffffffe
	.align		4
        /*0010*/ 	.word	0x00000000
	.align		4
        /*0014*/ 	.word	0xfffffffd
	.align		4
        /*0018*/ 	.word	0x00000000
	.align		4
        /*001c*/ 	.word	0xfffffffc


//--------------------- .text._Z15matrixMulKernelPfS_S_i --------------------------
	.section	.text._Z15matrixMulKernelPfS_S_i,"ax",@progbits
	.align	128
        .global         _Z15matrixMulKernelPfS_S_i
        .type           _Z15matrixMulKernelPfS_S_i,@function
        .size           _Z15matrixMulKernelPfS_S_i,(.L_x_6 - _Z15matrixMulKernelPfS_S_i)
        .other          _Z15matrixMulKernelPfS_S_i,@"STO_CUDA_ENTRY STV_DEFAULT"
_Z15matrixMulKernelPfS_S_i:
.text._Z15matrixMulKernelPfS_S_i:
[----:B------:R-:W-:Y:S08]  /*0000*/  LDC R1, c[0x0][0x37c] ;  /* 0x0000df00ff017b82 */ /* 0x000ff00000000800 */
[----:B------:R-:W0:Y:S01]  /*0010*/  LDC R3, c[0x0][0x398] ;  /* 0x0000e600ff037b82 */ /* 0x000e220000000800 */
[----:B------:R-:W1:Y:S01]  /*0020*/  S2R R5, SR_CTAID.Y ;  /* 0x0000000000057919 */ /* 0x000e620000002600 */
[----:B------:R-:W2:Y:S01]  /*0030*/  LDCU.64 UR8, c[0x0][0x358] ;  /* 0x00006b00ff0877ac */ /* 0x000ea20008000a00 */
[----:B------:R-:W-:Y:S01]  /*0040*/  HFMA2 R15, -RZ, RZ, 0, 0 ;  /* 0x00000000ff0f7431 */ /* 0x000fe200000001ff */
[----:B------:R-:W1:Y:S01]  /*0050*/  S2R R0, SR_TID.Y ;  /* 0x0000000000007919 */ /* 0x000e620000002200 */
[----:B------:R-:W3:Y:S01]  /*0060*/  S2R R14, SR_CTAID.X ;  /* 0x00000000000e7919 */ /* 0x000ee20000002500 */
[----:B------:R-:W3:Y:S01]  /*0070*/  S2R R25, SR_TID.X ;  /* 0x0000000000197919 */ /* 0x000ee20000002100 */
[----:B0-----:R-:W-:-:S02]  /*0080*/  ISETP.GE.AND P0, PT, R3, 0x2, PT ;  /* 0x000000020300780c */ /* 0x001fc40003f06270 */
[----:B-1----:R-:W-:Y:S02]  /*0090*/  LEA R4, R5, R0, 0x1 ;  /* 0x0000000005047211 */ /* 0x002fe400078e08ff */
[----:B---3--:R-:W-:-:S09]  /*00a0*/  LEA R6, R14, R25, 0x1 ;  /* 0x000000190e067211 */ /* 0x008fd200078e08ff */
[----:B--2---:R-:W-:Y:S05]  /*00b0*/  @!P0 BRA `(.L_x_0) ;  /* 0x0000001000688947 */ /* 0x004fea0003800000 */
[----:B------:R-:W0:Y:S01]  /*00c0*/  S2UR UR6, SR_CgaCtaId ;  /* 0x00000000000679c3 */ /* 0x000e220000008800 */
[-C--:B------:R-:W-:Y:S01]  /*00d0*/  LEA.HI R5, R3, R3.reuse, RZ, 0x1 ;  /* 0x0000000303057211 */ /* 0x080fe200078f08ff */
[----:B------:R-:W-:Y:S01]  /*00e0*/  UMOV UR4, 0x400 ;  /* 0x0000040000047882 */ /* 0x000fe20000000000 */
[----:B------:R-:W-:Y:S01]  /*00f0*/  IMAD R7, R4, R3, R25 ;  /* 0x0000000304077224 */ /* 0x000fe200078e0219 */
[----:B------:R-:W-:Y:S01]  /*0100*/  UIADD3 UR5, UPT, UPT, UR4, 0x10, URZ ;  /* 0x0000001004057890 */ /* 0x000fe2000fffe0ff */
[----:B------:R-:W-:Y:S02]  /*0110*/  SHF.R.S32.HI R5, RZ, 0x1, R5 ;  /* 0x00000001ff057819 */ /* 0x000fe40000011405 */
[----:B------:R-:W-:Y:S02]  /*0120*/  MOV R15, RZ ;  /* 0x000000ff000f7202 */ /* 0x000fe40000000f00 */
[----:B------:R-:W-:-:S04]  /*0130*/  IADD3 R2, PT, PT, R5, -0x1, RZ ;  /* 0xffffffff05027810 */ /* 0x000fc80007ffe0ff */
[----:B------:R-:W-:Y:S02]  /*0140*/  ISETP.GE.U32.AND P0, PT, R2, 0x7, PT ;  /* 0x000000070200780c */ /* 0x000fe40003f06070 */
[----:B------:R-:W-:Y:S01]  /*0150*/  MOV R2, RZ ;  /* 0x000000ff00027202 */ /* 0x000fe20000000f00 */
[----:B0-----:R-:W-:Y:S02]  /*0160*/  ULEA UR4, UR6, UR4, 0x18 ;  /* 0x0000000406047291 */ /* 0x001fe4000f8ec0ff */
[----:B------:R-:W-:-:S04]  /*0170*/  ULEA UR5, UR6, UR5, 0x18 ;  /* 0x0000000506057291 */ /* 0x000fc8000f8ec0ff */
[C---:B------:R-:W-:Y:S02]  /*0180*/  LEA R8, R0.reuse, UR4, 0x3 ;  /* 0x0000000400087c11 */ /* 0x040fe4000f8e18ff */
[C---:B------:R-:W-:Y:S02]  /*0190*/  LEA R9, R25.reuse, UR5, 0x2 ;  /* 0x0000000519097c11 */ /* 0x040fe4000f8e10ff */
[----:B------:R-:W-:Y:S02]  /*01a0*/  LEA R10, R25, R8, 0x2 ;  /* 0x00000008190a7211 */ /* 0x000fe400078e10ff */
[----:B------:R-:W-:Y:S01]  /*01b0*/  LEA R11, R0, R9, 0x3 ;  /* 0x00000009000b7211 */ /* 0x000fe200078e18ff */
[----:B------:R-:W-:Y:S06]  /*01c0*/  @!P0 BRA `(.L_x_1) ;  /* 0x00000008002c8947 */ /* 0x000fec0003800000 */
[C---:B------:R-:W-:Y:S01]  /*01d0*/  IADD3 R2, PT, PT, R0.reuse, 0xe, RZ ;  /* 0x0000000e00027810 */ /* 0x040fe20007ffe0ff */
[CCC-:B------:R-:W-:Y:S01]  /*01e0*/  IMAD R27, R0.reuse, R3.reuse, R25.reuse ;  /* 0x00000003001b7224 */ /* 0x1c0fe200078e0219 */
[C---:B------:R-:W-:Y:S02]  /*01f0*/  IADD3 R12, PT, PT, R0.reuse, 0xc, RZ ;  /* 0x0000000c000c7810 */ /* 0x040fe40007ffe0ff */
[----:B------:R-:W-:Y:S01]  /*0200*/  IADD3 R16, PT, PT, R0, 0xa, RZ ;  /* 0x0000000a00107810 */ /* 0x000fe20007ffe0ff */
[-CC-:B------:R-:W-:Y:S01]  /*0210*/  IMAD R13, R2, R3.reuse, R25.reuse ;  /* 0x00000003020d7224 */ /* 0x180fe200078e0219 */
        /* <DEDUP_REMOVED lines=8> */
[----:B------:R-:W-:Y:S01]  /*02a0*/  LOP3.LUT R12, R5, 0x3ffffff8, RZ, 0xc0, !PT ;  /* 0x3ffffff8050c7812 */ /* 0x000fe200078ec0ff */
[--C-:B------:R-:W-:Y:S01]  /*02b0*/  IMAD R23, R22, R3, R25.reuse ;  /* 0x0000000316177224 */ /* 0x100fe200078e0219 */
[----:B------:R-:W-:Y:S01]  /*02c0*/  LEA R34, R14, R27, 0x1 ;  /* 0x0000001b0e227211 */ /* 0x000fe200078e08ff */
[----:B------:R-:W-:Y:S01]  /*02d0*/  IMAD R25, R24, R3, R25 ;  /* 0x0000000318197224 */ /* 0x000fe200078e0219 */
[----:B------:R-:W-:-:S02]  /*02e0*/  LEA R24, R14, R13, 0x1 ;  /* 0x0000000d0e187211 */ /* 0x000fc400078e08ff */
[C---:B------:R-:W-:Y:S02]  /*02f0*/  LEA R16, R14.reuse, R15, 0x1 ;  /* 0x0000000f0e107211 */ /* 0x040fe400078e08ff */
[C---:B------:R-:W-:Y:S02]  /*0300*/  LEA R26, R14.reuse, R17, 0x1 ;  /* 0x000000110e1a7211 */ /* 0x040fe400078e08ff */
[C---:B------:R-:W-:Y:S02]  /*0310*/  LEA R28, R14.reuse, R19, 0x1 ;  /* 0x000000130e1c7211 */ /* 0x040fe400078e08ff */
[C---:B------:R-:W-:Y:S02]  /*0320*/  LEA R30, R14.reuse, R21, 0x1 ;  /* 0x000000150e1e7211 */ /* 0x040fe400078e08ff */
[C---:B------:R-:W-:Y:S02]  /*0330*/  LEA R32, R14.reuse, R23, 0x1 ;  /* 0x000000170e207211 */ /* 0x040fe400078e08ff */
[----:B------:R-:W-:-:S02]  /*0340*/  LEA R14, R14, R25, 0x1 ;  /* 0x000000190e0e7211 */ /* 0x000fc400078e08ff */
[----:B------:R-:W-:Y:S02]  /*0350*/  MOV R15, RZ ;  /* 0x000000ff000f7202 */ /* 0x000fe40000000f00 */
[----:B------:R-:W-:Y:S02]  /*0360*/  MOV R2, R7 ;  /* 0x0000000700027202 */ /* 0x000fe40000000f00 */
[----:B------:R-:W-:-:S07]  /*0370*/  IADD3 R13, PT, PT, -R12, RZ, RZ ;  /* 0x000000ff0c0d7210 */ /* 0x000fce0007ffe1ff */
.L_x_2:
[----:B------:R-:W0:Y:S08]  /*0380*/  LDC.64 R36, c[0x0][0x380] ;  /* 0x0000e000ff247b82 */ /* 0x000e300000000a00 */
[----:B------:R-:W1:Y:S01]  /*0390*/  LDC.64 R20, c[0x0][0x388] ;  /* 0x0000e200ff147b82 */ /* 0x000e620000000a00 */
[----:B0-----:R-:W-:-:S05]  /*03a0*/  IMAD.WIDE R36, R2, 0x4, R36 ;  /* 0x0000000402247825 */ /* 0x001fca00078e0224 */
[----:B------:R-:W2:Y:S01]  /*03b0*/  LDG.E R17, desc[UR8][R36.64] ;  /* 0x0000000824117981 */ /* 0x000ea2000c1e1900 */
[----:B-1----:R-:W-:-:S05]  /*03c0*/  IMAD.WIDE.U32 R22, R34, 0x4, R20 ;  /* 0x0000000422167825 */ /* 0x002fca00078e0014 */
[----:B------:R0:W3:Y:S02]  /*03d0*/  LDG.E R25, desc[UR8][R22.64] ;  /* 0x0000000816197981 */ /* 0x0000e4000c1e1900 */
[----:B0-----:R-:W-:Y:S02]  /*03e0*/  IMAD.WIDE.U32 R22, R14, 0x4, R20 ;  /* 0x000000040e167825 */ /* 0x001fe400078e0014 */
[----:B--2---:R-:W-:Y:S04]  /*03f0*/  STS [R10], R17 ;  /* 0x000000110a007388 */ /* 0x004fe80000000800 */
[----:B---3--:R-:W-:Y:S01]  /*0400*/  STS [R11], R25 ;  /* 0x000000190b007388 */ /* 0x008fe20000000800 */
[----:B------:R-:W-:Y:S06]  /*0410*/  BAR.SYNC.DEFER_BLOCKING 0x0 ;  /* 0x0000000000007b1d */ /* 0x000fec0000010000 */
[----:B------:R-:W-:Y:S04]  /*0420*/  LDS R27, [R9] ;  /* 0x00000000091b7984 */ /* 0x000fe80000000800 */
[----:B------:R-:W-:Y:S04]  /*0430*/  LDS R29, [R9+0x8] ;  /* 0x00000800091d7984 */ /* 0x000fe80000000800 */
[----:B------:R-:W0:Y:S01]  /*0440*/  LDS.64 R18, [R8] ;  /* 0x0000000008127984 */ /* 0x000e220000000a00 */
[----:B------:R-:W-:Y:S06]  /*0450*/  BAR.SYNC.DEFER_BLOCKING 0x0 ;  /* 0x0000000000007b1d */ /* 0x000fec0000010000 */
[----:B------:R-:W2:Y:S04]  /*0460*/  LDG.E R31, desc[UR8][R36.64+0x8] ;  /* 0x00000808241f7981 */ /* 0x000ea8000c1e1900 */
[----:B------:R1:W3:Y:S01]  /*0470*/  LDG.E R33, desc[UR8][R22.64] ;  /* 0x0000000816217981 */ /* 0x0002e2000c1e1900 */
[----:B0-----:R-:W-:-:S04]  /*0480*/  FFMA R18, R18, R27, R15 ;  /* 0x0000001b12127223 */ /* 0x001fc8000000000f */
[----:B------:R-:W-:Y:S01]  /*0490*/  FFMA R29, R29, R19, R18 ;  /* 0x000000131d1d7223 */ /* 0x000fe20000000012 */
[----:B-1----:R-:W-:Y:S01]  /*04a0*/  IMAD.WIDE.U32 R22, R32, 0x4, R20 ;  /* 0x0000000420167825 */ /* 0x002fe200078e0014 */
        /* <DEDUP_REMOVED lines=47> */
[--C-:B-1----:R-:W-:Y:S01]  /*07a0*/  IMAD.WIDE.U32 R22, R16, 0x4, R20.reuse ;  /* 0x0000000410167825 */ /* 0x102fe200078e0014 */
        /* <DEDUP_REMOVED lines=8> */
[----:B------:R1:W3:Y:S02]  /*0830*/  LDG.E R27, desc[UR8][R22.64] ;  /* 0x00000008161b7981 */ /* 0x0002e4000c1e1900 */
[----:B-1----:R-:W-:-:S02]  /*0840*/  IMAD.WIDE.U32 R22, R24, 0x4, R20 ;  /* 0x0000000418167825 */ /* 0x002fc400078e0014 */
[----:B--2---:R-:W-:Y:S04]  /*0850*/  STS [R10], R35 ;  /* 0x000000230a007388 */ /* 0x004fe80000000800 */
[----:B---3--:R-:W-:Y:S01]  /*0860*/  STS [R11], R27 ;  /* 0x0000001b0b007388 */ /* 0x008fe20000000800 */
[----:B------:R-:W-:Y:S06]  /*0870*/  BAR.SYNC.DEFER_BLOCKING 0x0 ;  /* 0x0000000000007b1d */ /* 0x000fec0000010000 */
[----:B------:R-:W-:Y:S04]  /*0880*/  LDS R29, [R9] ;  /* 0x00000000091d7984 */ /* 0x000fe80000000800 */
[----:B------:R-:W-:Y:S04]  /*0890*/  LDS R27, [R9+0x8] ;  /* 0x00000800091b7984 */ /* 0x000fe80000000800 */
[----:B------:R-:W1:Y:S01]  /*08a0*/  LDS.64 R20, [R8] ;  /* 0x0000000008147984 */ /* 0x000e620000000a00 */
[----:B------:R-:W-:Y:S06]  /*08b0*/  BAR.SYNC.DEFER_BLOCKING 0x0 ;  /* 0x0000000000007b1d */ /* 0x000fec0000010000 */
[----:B------:R-:W2:Y:S04]  /*08c0*/  LDG.E R37, desc[UR8][R36.64+0x38] ;  /* 0x0000380824257981 */ /* 0x000ea8000c1e1900 */
[----:B------:R-:W3:Y:S01]  /*08d0*/  LDG.E R22, desc[UR8][R22.64] ;  /* 0x0000000816167981 */ /* 0x000ee2000c1e1900 */
[----:B0-----:R-:W-:Y:S01]  /*08e0*/  FFMA R18, R18, R17, R15 ;  /* 0x0000001112127223 */ /* 0x001fe2000000000f */
[----:B------:R-:W-:-:S03]  /*08f0*/  IADD3 R13, PT, PT, R13, 0x8, RZ ;  /* 0x000000080d0d7810 */ /* 0x000fc60007ffe0ff */
[----:B------:R-:W-:Y:S01]  /*0900*/  FFMA R19, R25, R19, R18 ;  /* 0x0000001319137223 */ /* 0x000fe20000000012 */
[----:B------:R-:W-:-:S03]  /*0910*/  ISETP.NE.AND P0, PT, R13, RZ, PT ;  /* 0x000000ff0d00720c */ /* 0x000fc60003f05270 */
[----:B-1----:R-:W-:-:S04]  /*0920*/  FFMA R20, R20, R29, R19 ;  /* 0x0000001d14147223 */ /* 0x002fc80000000013 */
[----:B------:R-:W-:Y:S01]  /*0930*/  FFMA R21, R27, R21, R20 ;  /* 0x000000151b157223 */ /* 0x000fe20000000014 */
[----:B------:R-:W-:Y:S02]  /*0940*/  IADD3 R2, PT, PT, R2, 0x10, RZ ;  /* 0x0000001002027810 */ /* 0x000fe40007ffe0ff */
[C---:B------:R-:W-:Y:S02]  /*0950*/  LEA R34, R3.reuse, R34, 0x4 ;  /* 0x0000002203227211 */ /* 0x040fe400078e20ff */
[C---:B------:R-:W-:Y:S02]  /*0960*/  LEA R14, R3.reuse, R14, 0x4 ;  /* 0x0000000e030e7211 */ /* 0x040fe400078e20ff */
[C---:B------:R-:W-:Y:S02]  /*0970*/  LEA R32, R3.reuse, R32, 0x4 ;  /* 0x0000002003207211 */ /* 0x040fe400078e20ff */
[C---:B------:R-:W-:Y:S02]  /*0980*/  LEA R30, R3.reuse, R30, 0x4 ;  /* 0x0000001e031e7211 */ /* 0x040fe400078e20ff */
[----:B------:R-:W-:-:S02]  /*0990*/  LEA R28, R3, R28, 0x4 ;  /* 0x0000001c031c7211 */ /* 0x000fc400078e20ff */
[C---:B------:R-:W-:Y:S02]  /*09a0*/  LEA R26, R3.reuse, R26, 0x4 ;  /* 0x0000001a031a7211 */ /* 0x040fe400078e20ff */
[C---:B------:R-:W-:Y:S02]  /*09b0*/  LEA R24, R3.reuse, R24, 0x4 ;  /* 0x0000001803187211 */ /* 0x040fe400078e20ff */
[----:B------:R-:W-:Y:S01]  /*09c0*/  LEA R16, R3, R16, 0x4 ;  /* 0x0000001003107211 */ /* 0x000fe200078e20ff */
[----:B--2---:R-:W-:Y:S04]  /*09d0*/  STS [R10], R37 ;  /* 0x000000250a007388 */ /* 0x004fe80000000800 */
[----:B---3--:R-:W-:Y:S01]  /*09e0*/  STS [R11], R22 ;  /* 0x000000160b007388 */ /* 0x008fe20000000800 */
[----:B------:R-:W-:Y:S06]  /*09f0*/  BAR.SYNC.DEFER_BLOCKING 0x0 ;  /* 0x0000000000007b1d */ /* 0x000fec0000010000 */
[----:B------:R-:W-:Y:S04]  /*0a00*/  LDS R33, [R9] ;  /* 0x0000000009217984 */ /* 0x000fe80000000800 */
[----:B------:R-:W0:Y:S04]  /*0a10*/  LDS.64 R22, [R8] ;  /* 0x0000000008167984 */ /* 0x000e280000000a00 */
[----:B------:R-:W1:Y:S01]  /*0a20*/  LDS R31, [R9+0x8] ;  /* 0x00000800091f7984 */ /* 0x000e620000000800 */
[----:B0-----:R-:W-:-:S04]  /*0a30*/  FFMA R22, R22, R33, R21 ;  /* 0x0000002116167223 */ /* 0x001fc80000000015 */
[----:B-1----:R-:W-:Y:S01]  /*0a40*/  FFMA R15, R31, R23, R22 ;  /* 0x000000171f0f7223 */ /* 0x002fe20000000016 */
[----:B------:R-:W-:Y:S06]  /*0a50*/  BAR.SYNC.DEFER_BLOCKING 0x0 ;  /* 0x0000000000007b1d */ /* 0x000fec0000010000 */
[----:B------:R-:W-:Y:S05]  /*0a60*/  @P0 BRA `(.L_x_2) ;  /* 0xfffffff800440947 */ /* 0x000fea000383ffff */
[----:B------:R-:W-:-:S07]  /*0a70*/  MOV R2, R12 ;  /* 0x0000000c00027202 */ /* 0x000fce0000000f00 */
.L_x_1:
[----:B------:R-:W-:-:S13]  /*0a80*/  LOP3.LUT P0, R12, R5, 0x7, RZ, 0xc0, !PT ;  /* 0x00000007050c7812 */ /* 0x000fda000780c0ff */
[----:B------:R-:W-:Y:S05]  /*0a90*/  @!P0 BRA `(.L_x_0) ;  /* 0x0000000400f08947 */ /* 0x000fea0003800000 */
[----:B------:R-:W-:Y:S02]  /*0aa0*/  ISETP.GE.U32.AND P0, PT, R12, 0x4, PT ;  /* 0x000000040c00780c */ /* 0x000fe40003f06070 */
[----:B------:R-:W-:-:S04]  /*0ab0*/  LOP3.LUT R31, R5, 0x3, RZ, 0xc0, !PT ;  /* 0x00000003051f7812 */ /* 0x000fc800078ec0ff */
[----:B------:R-:W-:-:S07]  /*0ac0*/  ISETP.NE.AND P1, PT, R31, RZ, PT ;  /* 0x000000ff1f00720c */ /* 0x000fce0003f25270 */
[----:B------:R-:W-:Y:S06]  /*0ad0*/  @!P0 BRA `(.L_x_3) ;  /* 0x0000000000f88947 */ /* 0x000fec0003800000 */
[----:B------:R-:W0:Y:S01]  /*0ae0*/  LDC.64 R12, c[0x0][0x380] ;  /* 0x0000e000ff0c7b82 */ /* 0x000e220000000a00 */
[C---:B------:R-:W-:Y:S02]  /*0af0*/  LEA R27, R2.reuse, R0, 0x1 ;  /* 0x00000000021b7211 */ /* 0x040fe400078e08ff */
[----:B------:R-:W-:-:S03]  /*0b00*/  LEA R17, R2, R7, 0x1 ;  /* 0x0000000702117211 */ /* 0x000fc600078e08ff */
[----:B------:R-:W-:Y:S02]  /*0b10*/  IMAD R19, R27, R3, R6 ;  /* 0x000000031b137224 */ /* 0x000fe400078e0206 */
[----:B------:R-:W1:Y:S01]  /*0b20*/  LDC.64 R20, c[0x0][0x388] ;  /* 0x0000e200ff147b82 */ /* 0x000e620000000a00 */
[----:B0-----:R-:W-:-:S05]  /*0b30*/  IMAD.WIDE R12, R17, 0x4, R12 ;  /* 0x00000004110c7825 */ /* 0x001fca00078e020c */
[----:B------:R-:W2:Y:S01]  /*0b40*/  LDG.E R23, desc[UR8][R12.64] ;  /* 0x000000080c177981 */ /* 0x000ea2000c1e1900 */
[----:B-1----:R-:W-:-:S06]  /*0b50*/  IMAD.WIDE.U32 R18, R19, 0x4, R20 ;  /* 0x0000000413127825 */ /* 0x002fcc00078e0014 */
[----:B------:R-:W3:Y:S01]  /*0b60*/  LDG.E R18, desc[UR8][R18.64] ;  /* 0x0000000812127981 */ /* 0x000ee2000c1e1900 */
[----:B------:R-:W-:-:S05]  /*0b70*/  IADD3 R14, PT, PT, R27, 0x2, RZ ;  /* 0x000000021b0e7810 */ /* 0x000fca0007ffe0ff */
[----:B------:R-:W-:-:S04]  /*0b80*/  IMAD R25, R14, R3, R6 ;  /* 0x000000030e197224 */ /* 0x000fc800078e0206 */
[----:B------:R-:W-:Y:S01]  /*0b90*/  IMAD.WIDE.U32 R24, R25, 0x4, R20 ;  /* 0x0000000419187825 */ /* 0x000fe200078e0014 */
[----:B--2---:R0:W-:Y:S04]  /*0ba0*/  STS [R10], R23 ;  /* 0x000000170a007388 */ /* 0x0041e80000000800 */
        /* <DEDUP_REMOVED lines=8> */
[----:B------:R-:W-:-:S05]  /*0c30*/  IADD3 R19, PT, PT, R27, 0x4, RZ ;  /* 0x000000041b137810 */ /* 0x000fca0007ffe0ff */
[----:B------:R-:W-:-:S04]  /*0c40*/  IMAD R19, R19, R3, R6 ;  /* 0x0000000313137224 */ /* 0x000fc800078e0206 */
[----:B0-----:R-:W-:Y:S01]  /*0c50*/  IMAD.WIDE.U32 R22, R19, 0x4, R20 ;  /* 0x0000000413167825 */ /* 0x001fe200078e0014 */
        /* <DEDUP_REMOVED lines=8> */
[----:B------:R-:W3:Y:S01]  /*0ce0*/  LDG.E R22, desc[UR8][R22.64] ;  /* 0x0000000816167981 */ /* 0x000ee2000c1e1900 */
[----:B------:R-:W-:-:S05]  /*0cf0*/  IADD3 R27, PT, PT, R27, 0x6, RZ ;  /* 0x000000061b1b7810 */ /* 0x000fca0007ffe0ff */
[----:B------:R-:W-:-:S04]  /*0d00*/  IMAD R25, R27, R3, R6 ;  /* 0x000000031b197224 */ /* 0x000fc800078e0206 */
[----:B------:R-:W-:Y:S01]  /*0d10*/  IMAD.WIDE.U32 R24, R25, 0x4, R20 ;  /* 0x0000000419187825 */ /* 0x000fe200078e0014 */
[----:B--2---:R-:W-:Y:S04]  /*0d20*/  STS [R10], R35 ;  /* 0x000000230a007388 */ /* 0x004fe80000000800 */
[----:B---3--:R-:W-:Y:S01]  /*0d30*/  STS [R11], R22 ;  /* 0x000000160b007388 */ /* 0x008fe20000000800 */
[----:B------:R-:W-:Y:S06]  /*0d40*/  BAR.SYNC.DEFER_BLOCKING 0x0 ;  /* 0x0000000000007b1d */ /* 0x000fec0000010000 */
[----:B------:R-:W-:Y:S04]  /*0d50*/  LDS R27, [R9] ;  /* 0x00000000091b7984 */ /* 0x000fe80000000800 */
[----:B------:R-:W-:Y:S04]  /*0d60*/  LDS R30, [R9+0x8] ;  /* 0x00000800091e7984 */ /* 0x000fe80000000800 */
[----:B------:R-:W2:Y:S01]  /*0d70*/  LDS.64 R20, [R8] ;  /* 0x0000000008147984 */ /* 0x000ea20000000a00 */
[----:B------:R-:W-:Y:S06]  /*0d80*/  BAR.SYNC.DEFER_BLOCKING 0x0 ;  /* 0x0000000000007b1d */ /* 0x000fec0000010000 */
[----:B------:R-:W3:Y:S04]  /*0d90*/  LDG.E R13, desc[UR8][R12.64+0x18] ;  /* 0x000018080c0d7981 */ /* 0x000ee8000c1e1900 */
[----:B------:R-:W4:Y:S01]  /*0da0*/  LDG.E R24, desc[UR8][R24.64] ;  /* 0x0000000818187981 */ /* 0x000f22000c1e1900 */
[----:B-1----:R-:W-:-:S04]  /*0db0*/  FFMA R15, R16, R14, R15 ;  /* 0x0000000e100f7223 */ /* 0x002fc8000000000f */
[----:B------:R-:W-:-:S04]  /*0dc0*/  FFMA R15, R26, R17, R15 ;  /* 0x000000111a0f7223 */ /* 0x000fc8000000000f */
[----:B0-----:R-:W-:-:S04]  /*0dd0*/  FFMA R15, R18, R29, R15 ;  /* 0x0000001d120f7223 */ /* 0x001fc8000000000f */
[----:B------:R-:W-:-:S04]  /*0de0*/  FFMA R15, R28, R19, R15 ;  /* 0x000000131c0f7223 */ /* 0x000fc8000000000f */
[----:B--2---:R-:W-:-:S04]  /*0df0*/  FFMA R15, R20, R27, R15 ;  /* 0x0000001b140f7223 */ /* 0x004fc8000000000f */
[----:B------:R-:W-:Y:S01]  /*0e00*/  FFMA R15, R30, R21, R15 ;  /* 0x000000151e0f7223 */ /* 0x000fe2000000000f */
[----:B------:R-:W-:-:S04]  /*0e10*/  LEA R2, R2, -R2, 0x1 ;  /* 0x8000000202027211 */ /* 0x000fc800078e08ff */
[----:B------:R-:W-:Y:S01]  /*0e20*/  IADD3 R2, PT, PT, R2, 0x4, RZ ;  /* 0x0000000402027810 */ /* 0x000fe20007ffe0ff */
[----:B---3--:R-:W-:Y:S04]  /*0e30*/  STS [R10], R13 ;  /* 0x0000000d0a007388 */ /* 0x008fe80000000800 */
[----:B----4-:R-:W-:Y:S01]  /*0e40*/  STS [R11], R24 ;  /* 0x000000180b007388 */ /* 0x010fe20000000800 */
[----:B------:R-:W-:Y:S06]  /*0e50*/  BAR.SYNC.DEFER_BLOCKING 0x0 ;  /* 0x0000000000007b1d */ /* 0x000fec0000010000 */
[----:B------:R-:W-:Y:S04]  /*0e60*/  LDS R32, [R9] ;  /* 0x0000000009207984 */ /* 0x000fe80000000800 */
[----:B------:R-:W0:Y:S04]  /*0e70*/  LDS.64 R22, [R8] ;  /* 0x0000000008167984 */ /* 0x000e280000000a00 */
[----:B------:R-:W1:Y:S01]  /*0e80*/  LDS R33, [R9+0x8] ;  /* 0x0000080009217984 */ /* 0x000e620000000800 */
[----:B0-----:R-:W-:-:S04]  /*0e90*/  FFMA R22, R22, R32, R15 ;  /* 0x0000002016167223 */ /* 0x001fc8000000000f */
[----:B-1----:R-:W-:Y:S01]  /*0ea0*/  FFMA R15, R33, R23, R22 ;  /* 0x00000017210f7223 */ /* 0x002fe20000000016 */
[----:B------:R-:W-:Y:S06]  /*0eb0*/  BAR.SYNC.DEFER_BLOCKING 0x0 ;  /* 0x0000000000007b1d */ /* 0x000fec0000010000 */
.L_x_3:
[----:B------:R-:W-:Y:S05]  /*0ec0*/  @!P1 BRA `(.L_x_0) ;  /* 0x0000000000e49947 */ /* 0x000fea0003800000 */
[----:B------:R-:W-:Y:S02]  /*0ed0*/  ISETP.NE.AND P0, PT, R31, 0x1, PT ;  /* 0x000000011f00780c */ /* 0x000fe40003f05270 */
[----:B------:R-:W-:-:S04]  /*0ee0*/  LOP3.LUT R5, R5, 0x1, RZ, 0xc0, !PT ;  /* 0x0000000105057812 */ /* 0x000fc800078ec0ff */
[----:B------:R-:W-:-:S07]  /*0ef0*/  ISETP.NE.U32.AND P1, PT, R5, 0x1, PT ;  /* 0x000000010500780c */ /* 0x000fce0003f25070 */
        /* <DEDUP_REMOVED lines=22> */
[----:B0-----:R-:W-:-:S04]  /*1060*/  FFMA R14, R16, R14, R15 ;  /* 0x0000000e100e7223 */ /* 0x001fc8000000000f */
[----:B------:R-:W-:Y:S01]  /*1070*/  FFMA R17, R23, R17, R14 ;  /* 0x0000001117117223 */ /* 0x000fe2000000000e */
[----:B------:R-:W-:-:S04]  /*1080*/  LEA R2, R2, -R2, 0x1 ;  /* 0x8000000202027211 */ /* 0x000fc800078e08ff */
[----:B------:R-:W-:Y:S01]  /*1090*/  IADD3 R2, PT, PT, R2, 0x2, RZ ;  /* 0x0000000202027810 */ /* 0x000fe20007ffe0ff */
        /* <DEDUP_REMOVED lines=9> */
.L_x_4:
[----:B------:R-:W-:Y:S05]  /*1130*/  @P1 BRA `(.L_x_0) ;  /* 0x0000000000481947 */ /* 0x000fea0003800000 */
[----:B------:R-:W0:Y:S01]  /*1140*/  LDC.64 R12, c[0x0][0x380] ;  /* 0x0000e000ff0c7b82 */ /* 0x000e220000000a00 */
[C---:B------:R-:W-:Y:S02]  /*1150*/  LEA R0, R2.reuse, R0, 0x1 ;  /* 0x0000000002007211 */ /* 0x040fe400078e08ff */
[----:B------:R-:W-:-:S03]  /*1160*/  LEA R7, R2, R7, 0x1 ;  /* 0x0000000702077211 */ /* 0x000fc600078e08ff */
[----:B------:R-:W-:Y:S02]  /*1170*/  IMAD R5, R0, R3, R6 ;  /* 0x0000000300057224 */ /* 0x000fe400078e0206 */
[----:B------:R-:W1:Y:S01]  /*1180*/  LDC.64 R16, c[0x0][0x388] ;  /* 0x0000e200ff107b82 */ /* 0x000e620000000a00 */
[----:B0-----:R-:W-:-:S06]  /*1190*/  IMAD.WIDE R12, R7, 0x4, R12 ;  /* 0x00000004070c7825 */ /* 0x001fcc00078e020c */
[----:B------:R-:W2:Y:S01]  /*11a0*/  LDG.E R13, desc[UR8][R12.64] ;  /* 0x000000080c0d7981 */ /* 0x000ea2000c1e1900 */
[----:B-1----:R-:W-:-:S06]  /*11b0*/  IMAD.WIDE.U32 R16, R5, 0x4, R16 ;  /* 0x0000000405107825 */ /* 0x002fcc00078e0010 */
[----:B------:R-:W3:Y:S04]  /*11c0*/  LDG.E R16, desc[UR8][R16.64] ;  /* 0x0000000810107981 */ /* 0x000ee8000c1e1900 */
        /* <DEDUP_REMOVED lines=9> */
.L_x_0:
[----:B------:R-:W0:Y:S01]  /*1260*/  LDC.64 R8, c[0x0][0x390] ;  /* 0x0000e400ff087b82 */ /* 0x000e220000000a00 */
[----:B------:R-:W-:-:S04]  /*1270*/  IMAD R3, R4, R3, R6 ;  /* 0x0000000304037224 */ /* 0x000fc800078e0206 */
[----:B0-----:R-:W-:-:S05]  /*1280*/  IMAD.WIDE R2, R3, 0x4, R8 ;  /* 0x0000000403027825 */ /* 0x001fca00078e0208 */
[----:B------:R-:W-:Y:S01]  /*1290*/  STG.E desc[UR8][R2.64], R15 ;  /* 0x0000000f02007986 */ /* 0x000fe2000c101908 */
[----:B------:R-:W-:Y:S05]  /*12a0*/  EXIT ;  /* 0x000000000000794d */ /* 0x000fea0003800000 */
.L_x_5:
[----:B------:R-:W-:-:S00]  /*12b0*/  BRA `(.L_x_5) ;  /* 0xfffffffc00fc7947 */ /* 0x000fc0000383ffff */
[----:B------:R-:W-:-:S00]  /*12c0*/  NOP ;  /* 0x0000000000007918 */ /* 0x000fc00000000000 */
        /* <DEDUP_REMOVED lines=11> */
.L_x_6:


//--------------------- .nv.shared._Z15matrixMulKernelPfS_S_i --------------------------
	.section	.nv.shared._Z15matrixMulKernelPfS_S_i,"aw",@nobits
	.sectionflags	@""
	.align	4
.nv.shared._Z15matrixMulKernelPfS_S_i:
	.zero		1056


//--------------------- .nv.shared.reserved.0     --------------------------
	.section	.nv.shared.reserved.0,"aw",@nobits
	.weak		__nv_reservedSMEM_offset_0_alias
	.size		__nv_reservedSMEM_offset_0_alias, 0, 64
	.other		__nv_reservedSMEM_offset_0_alias,@"STO_CUDA_RESERVED_SHARED STV_DEFAULT"
__nv_reservedSMEM_offset_0_alias:
	.zero		0
	.zero		64


//--------------------- .nv.constant0._Z15matrixMulKernelPfS_S_i --------------------------
	.section	.nv.constant0._Z15matrixMulKernelPfS_S_i,"a",@progbits
	.sectionflags	@""
	.align	4
.nv.constant0._Z15matrixMulKernelPfS_S_i:
	.zero		924


//--------------------- SYMBOLS --------------------------

	.type		.nv.reservedSmem.offset0,@object
	.size		.nv.reservedSmem.offset0,0x4
	.type		.nv.reservedSmem.cap,@object
	.size		.nv.reservedSmem.cap,0x4
